	.headerflags	@"EF_CUDA_TEXMODE_UNIFIED EF_CUDA_64BIT_ADDRESS EF_CUDA_SM89 EF_CUDA_VIRTUAL_SM(EF_CUDA_SM89)"
	.elftype	@"ET_EXEC"


//--------------------- .nv.info                  --------------------------
	.section	.nv.info,"",@"SHT_CUDA_INFO"
	.align	4


	//----- nvinfo : EIATTR_REGCOUNT
	.align		4
        /*0000*/ 	.byte	0x04, 0x2f
        /*0002*/ 	.short	(.L_2 - .L_1)
	.align		4
.L_1:
        /*0004*/ 	.word	index@(triton__0d1d2d3d4d5de)
        /*0008*/ 	.word	0x00000012


	//----- nvinfo : EIATTR_MAX_STACK_SIZE
	.align		4
.L_2:
        /*000c*/ 	.byte	0x04, 0x23
        /*000e*/ 	.short	(.L_4 - .L_3)
	.align		4
.L_3:
        /*0010*/ 	.word	index@(triton__0d1d2d3d4d5de)
        /*0014*/ 	.word	0x00000000


	//----- nvinfo : EIATTR_MIN_STACK_SIZE
	.align		4
.L_4:
        /*0018*/ 	.byte	0x04, 0x12
        /*001a*/ 	.short	(.L_6 - .L_5)
	.align		4
.L_5:
        /*001c*/ 	.word	index@(triton__0d1d2d3d4d5de)
        /*0020*/ 	.word	0x00000000


	//----- nvinfo : EIATTR_FRAME_SIZE
	.align		4
.L_6:
        /*0024*/ 	.byte	0x04, 0x11
        /*0026*/ 	.short	(.L_8 - .L_7)
	.align		4
.L_7:
        /*0028*/ 	.word	index@(triton__0d1d2d3d4d5de)
        /*002c*/ 	.word	0x00000000
.L_8:


//--------------------- .nv.info.triton__0d1d2d3d4d5de --------------------------
	.section	.nv.info.triton__0d1d2d3d4d5de,"",@"SHT_CUDA_INFO"
	.align	4


	//----- nvinfo : EIATTR_CUDA_API_VERSION
	.align		4
        /*0000*/ 	.byte	0x04, 0x37
        /*0002*/ 	.short	(.L_10 - .L_9)
.L_9:
        /*0004*/ 	.word	0x0000007b


	//----- nvinfo : EIATTR_PARAM_CBANK
	.align		4
.L_10:
        /*0008*/ 	.byte	0x04, 0x0a
        /*000a*/ 	.short	(.L_12 - .L_11)
	.align		4
.L_11:
        /*000c*/ 	.word	index@(.nv.constant0.triton__0d1d2d3d4d5de)
        /*0010*/ 	.short	0x0160
        /*0012*/ 	.short	0x002c


	//----- nvinfo : EIATTR_CBANK_PARAM_SIZE
	.align		4
.L_12:
        /*0014*/ 	.byte	0x03, 0x19
        /*0016*/ 	.short	0x002c


	//----- nvinfo : EIATTR_KPARAM_INFO
	.align		4
        /*0018*/ 	.byte	0x04, 0x17
        /*001a*/ 	.short	(.L_14 - .L_13)
.L_13:
        /*001c*/ 	.word	0x00000000
        /*0020*/ 	.short	0x0005
        /*0022*/ 	.short	0x0028
        /*0024*/ 	.byte	0x00, 0xf0, 0x11, 0x00


	//----- nvinfo : EIATTR_KPARAM_INFO
	.align		4
.L_14:
        /*0028*/ 	.byte	0x04, 0x17
        /*002a*/ 	.short	(.L_16 - .L_15)
.L_15:
        /*002c*/ 	.word	0x00000000
        /*0030*/ 	.short	0x0004
        /*0032*/ 	.short	0x0020
        /*0034*/ 	.byte	0x00, 0xf0, 0x21, 0x00


	//----- nvinfo : EIATTR_KPARAM_INFO
	.align		4
.L_16:
        /*0038*/ 	.byte	0x04, 0x17
        /*003a*/ 	.short	(.L_18 - .L_17)
.L_17:
        /*003c*/ 	.word	0x00000000
        /*0040*/ 	.short	0x0003
        /*0042*/ 	.short	0x0018
        /*0044*/ 	.byte	0x00, 0xf0, 0x21, 0x00


	//----- nvinfo : EIATTR_KPARAM_INFO
	.align		4
.L_18:
        /*0048*/ 	.byte	0x04, 0x17
        /*004a*/ 	.short	(.L_20 - .L_19)
.L_19:
        /*004c*/ 	.word	0x00000000
        /*0050*/ 	.short	0x0002
        /*0052*/ 	.short	0x0010
        /*0054*/ 	.byte	0x00, 0xf0, 0x21, 0x00


	//----- nvinfo : EIATTR_KPARAM_INFO
	.align		4
.L_20:
        /*0058*/ 	.byte	0x04, 0x17
        /*005a*/ 	.short	(.L_22 - .L_21)
.L_21:
        /*005c*/ 	.word	0x00000000
        /*0060*/ 	.short	0x0001
        /*0062*/ 	.short	0x0008
        /*0064*/ 	.byte	0x00, 0xf0, 0x21, 0x00


	//----- nvinfo : EIATTR_KPARAM_INFO
	.align		4
.L_22:
        /*0068*/ 	.byte	0x04, 0x17
        /*006a*/ 	.short	(.L_24 - .L_23)
.L_23:
        /*006c*/ 	.word	0x00000000
        /*0070*/ 	.short	0x0000
        /*0072*/ 	.short	0x0000
        /*0074*/ 	.byte	0x00, 0xf0, 0x21, 0x00


	//----- nvinfo : EIATTR_MAXREG_COUNT
	.align		4
.L_24:
        /*0078*/ 	.byte	0x03, 0x1b
        /*007a*/ 	.short	0x00ff


	//----- nvinfo : EIATTR_EXIT_INSTR_OFFSETS
	.align		4
        /*007c*/ 	.byte	0x04, 0x1c
        /*007e*/ 	.short	(.L_26 - .L_25)


	//   ....[0]....
.L_25:
        /*0080*/ 	.word	0x00000480


	//   ....[1]....
        /*0084*/ 	.word	0x000004c0


	//----- nvinfo : EIATTR_MAX_THREADS
	.align		4
.L_26:
        /*0088*/ 	.byte	0x04, 0x05
        /*008a*/ 	.short	(.L_28 - .L_27)
.L_27:
        /*008c*/ 	.word	0x00000080
        /*0090*/ 	.word	0x00000001
        /*0094*/ 	.word	0x00000001
.L_28:


//--------------------- .nv.rel.action            --------------------------
	.section	.nv.rel.action,"",@"SHT_CUDA_RELOCINFO"
	.align	8
	.sectionentsize	8
        /*0000*/ 	.byte	0x73, 0x00, 0x00, 0x00, 0x00, 0x00, 0x00, 0x00, 0x00, 0x00, 0x00, 0x11, 0x25, 0x00, 0x05, 0x36


//--------------------- .nv.constant0.triton__0d1d2d3d4d5de --------------------------
	.section	.nv.constant0.triton__0d1d2d3d4d5de,"a",@progbits
	.align	4
.nv.constant0.triton__0d1d2d3d4d5de:
	.zero		396


//--------------------- .text.triton__0d1d2d3d4d5de --------------------------
	.section	.text.triton__0d1d2d3d4d5de,"ax",@progbits
	.sectioninfo	@"SHI_REGISTERS=18"
	.align	128
        .global         triton__0d1d2d3d4d5de
        .type           triton__0d1d2d3d4d5de,@function
        .size           triton__0d1d2d3d4d5de,(.L_x_1 - triton__0d1d2d3d4d5de)
        .other          triton__0d1d2d3d4d5de,@"STO_CUDA_ENTRY STV_DEFAULT"
triton__0d1d2d3d4d5de:
.text.triton__0d1d2d3d4d5de:
[----:B------:R-:W-:-:S02]  /*0000*/  IMAD.MOV.U32 R1, RZ, RZ, c[0x0][0x28] ;  /* 0x00000a00ff017624 */ /* 0x000fc400078e00ff */
[----:B------:R-:W0:Y:S01]  /*0010*/  S2R R2, SR_TID.X ;  /* 0x0000000000027919 */ /* 0x000e220000002100 */
[----:B------:R-:W-:Y:S01]  /*0020*/  IMAD.MOV.U32 R5, RZ, RZ, 0x2 ;  /* 0x00000002ff057424 */ /* 0x000fe200078e00ff */
[----:B------:R-:W-:Y:S01]  /*0030*/  PRMT R10, RZ, 0x7610, R10 ;  /* 0x00007610ff0a7816 */ /* 0x000fe2000000000a */
[----:B------:R-:W-:Y:S01]  /*0040*/  ULDC.64 UR4, c[0x0][0x118] ;  /* 0x0000460000047ab9 */ /* 0x000fe20000000a00 */
[----:B------:R-:W1:Y:S01]  /*0050*/  S2R R3, SR_CTAID.X ;  /* 0x0000000000037919 */ /* 0x000e620000002500 */
[----:B0-----:R-:W-:-:S04]  /*0060*/  LOP3.LUT R2, R2, 0x7f, RZ, 0xc0, !PT ;  /* 0x0000007f02027812 */ /* 0x001fc800078ec0ff */
[----:B-1----:R-:W-:-:S04]  /*0070*/  LEA R2, R3, R2, 0x7 ;  /* 0x0000000203027211 */ /* 0x002fc800078e38ff */
[C---:B------:R-:W-:Y:S01]  /*0080*/  ISETP.GE.AND P0, PT, R2.reuse, 0x80, PT ;  /* 0x000000800200780c */ /* 0x040fe20003f06270 */
[----:B------:R-:W-:-:S12]  /*0090*/  IMAD.WIDE R4, R2, R5, c[0x0][0x160] ;  /* 0x0000580002047625 */ /* 0x000fd800078e0205 */
[----:B------:R-:W2:Y:S01]  /*00a0*/  @!P0 LDG.E.U16 R10, [R4.64] ;  /* 0x00000004040a8981 */ /* 0x000ea2000c1e1500 */
[----:B------:R-:W-:Y:S01]  /*00b0*/  SHF.R.S32.HI R3, RZ, 0x18, R3 ;  /* 0x00000018ff037819 */ /* 0x000fe20000011403 */
[----:B------:R-:W-:Y:S01]  /*00c0*/  IMAD.MOV.U32 R11, RZ, RZ, RZ ;  /* 0x000000ffff0b7224 */ /* 0x000fe200078e00ff */
[----:B------:R-:W-:Y:S02]  /*00d0*/  MOV R9, 0x4 ;  /* 0x0000000400097802 */ /* 0x000fe40000000f00 */
[----:B------:R-:W-:-:S04]  /*00e0*/  SGXT R3, R3, 0x1 ;  /* 0x000000010303781a */ /* 0x000fc80000000200 */
[----:B------:R-:W-:-:S04]  /*00f0*/  LEA.HI R3, R3, R2, RZ, 0x2 ;  /* 0x0000000203037211 */ /* 0x000fc800078f10ff */
[----:B------:R-:W-:-:S05]  /*0100*/  SHF.R.S32.HI R0, RZ, 0x2, R3 ;  /* 0x00000002ff007819 */ /* 0x000fca0000011403 */
[----:B------:R-:W-:-:S05]  /*0110*/  IMAD.WIDE R6, R0, R9, c[0x0][0x168] ;  /* 0x00005a0000067625 */ /* 0x000fca00078e0209 */
[----:B------:R0:W3:Y:S01]  /*0120*/  @!P0 LDG.E.EL R11, [R6.64] ;  /* 0x00000004060b8981 */ /* 0x0000e2000c2e1900 */
[----:B------:R-:W-:Y:S01]  /*0130*/  MOV R3, RZ ;  /* 0x000000ff00037202 */ /* 0x000fe20000000f00 */
[----:B------:R-:W-:-:S05]  /*0140*/  IMAD.WIDE R8, R0, R9, c[0x0][0x170] ;  /* 0x00005c0000087625 */ /* 0x000fca00078e0209 */
[----:B------:R1:W4:Y:S01]  /*0150*/  @!P0 LDG.E.EL R3, [R8.64] ;  /* 0x0000000408038981 */ /* 0x000322000c2e1900 */
[----:B0-----:R-:W-:-:S04]  /*0160*/  SHF.R.S32.HI R7, RZ, 0x1f, R2 ;  /* 0x0000001fff077819 */ /* 0x001fc80000011402 */
[----:B------:R-:W-:Y:S02]  /*0170*/  LEA.HI R12, R7, R2, RZ, 0x2 ;  /* 0x00000002070c7211 */ /* 0x000fe400078f10ff */
[----:B-1----:R-:W-:Y:S02]  /*0180*/  LEA.HI R8, R0, R0, RZ, 0x2 ;  /* 0x0000000000087211 */ /* 0x002fe400078f10ff */
[----:B------:R-:W-:Y:S01]  /*0190*/  LOP3.LUT R13, R12, 0xfffffffc, RZ, 0xc0, !PT ;  /* 0xfffffffc0c0d7812 */ /* 0x000fe200078ec0ff */
[----:B--2---:R-:W-:-:S04]  /*01a0*/  IMAD.U32 R4, R10, 0x10000, RZ ;  /* 0x000100000a047824 */ /* 0x004fc800078e00ff */
[----:B------:R-:W-:-:S04]  /*01b0*/  FMUL R4, R4, 0.0625 ;  /* 0x3d80000004047820 */ /* 0x000fc80000400000 */
[----:B------:R-:W-:-:S04]  /*01c0*/  FMUL R14, R4, 0.019999999552965164185 ;  /* 0x3ca3d70a040e7820 */ /* 0x000fc80000400000 */
[----:B------:R-:W-:-:S05]  /*01d0*/  FADD.FTZ R15, |R14|, -RZ ;  /* 0x800000ff0e0f7221 */ /* 0x000fca0000010200 */
[----:B------:R-:W-:-:S13]  /*01e0*/  FSETP.GE.AND P2, PT, R15, 0.60000002384185791016, PT ;  /* 0x3f19999a0f00780b */ /* 0x000fda0003f46000 */
[C---:B------:R-:W-:Y:S01]  /*01f0*/  @P2 FMUL R10, R15.reuse, 2.8853900432586669922 ;  /* 0x4038aa3b0f0a2820 */ /* 0x040fe20000400000 */
[----:B------:R-:W-:Y:S01]  /*0200*/  @!P2 IMAD.MOV.U32 R4, RZ, RZ, 0x3c80f082 ;  /* 0x3c80f082ff04a424 */ /* 0x000fe200078e00ff */
[----:B------:R-:W-:Y:S01]  /*0210*/  @!P2 FMUL R5, R14, R14 ;  /* 0x0000000e0e05a220 */ /* 0x000fe20000400000 */
[----:B------:R-:W-:Y:S02]  /*0220*/  @P2 MOV R9, 0x3f800000 ;  /* 0x3f80000000092802 */ /* 0x000fe40000000f00 */
[----:B------:R-:W-:Y:S01]  /*0230*/  @P2 FSETP.GE.AND P1, PT, R15, 9.010913848876953125, PT ;  /* 0x41102cb40f00280b */ /* 0x000fe20003f26000 */
[----:B------:R-:W0:Y:S01]  /*0240*/  @P2 MUFU.EX2 R10, R10 ;  /* 0x0000000a000a2308 */ /* 0x000e220000000800 */
[----:B------:R-:W-:-:S04]  /*0250*/  @!P2 FFMA.FTZ R4, R5, R4, -0.052303962409496307373 ;  /* 0xbd563cae0504a423 */ /* 0x000fc80000010004 */
[----:B------:R-:W-:Y:S01]  /*0260*/  @!P2 FFMA.FTZ R4, R5, R4, 0.1331529766321182251 ;  /* 0x3e0859410504a423 */ /* 0x000fe20000010004 */
[----:B0-----:R-:W-:-:S06]  /*0270*/  @P2 FADD R6, R10, 1 ;  /* 0x3f8000000a062421 */ /* 0x001fcc0000000000 */
[----:B------:R-:W0:Y:S02]  /*0280*/  @P2 MUFU.RCP R6, R6 ;  /* 0x0000000600062308 */ /* 0x000e240000001000 */
[----:B0-----:R-:W-:Y:S01]  /*0290*/  @P2 FFMA.FTZ R7, R6, -2, R9 ;  /* 0xc000000006072823 */ /* 0x001fe20000010009 */
[----:B------:R-:W-:Y:S01]  /*02a0*/  LOP3.LUT R9, R8, 0xfffffffc, RZ, 0xc0, !PT ;  /* 0xfffffffc08097812 */ /* 0x000fe200078ec0ff */
[----:B------:R-:W-:-:S03]  /*02b0*/  IMAD.IADD R6, R2, 0x1, -R13 ;  /* 0x0000000102067824 */ /* 0x000fc600078e0a0d */
[----:B------:R-:W-:Y:S01]  /*02c0*/  IADD3 R9, R0, -R9, RZ ;  /* 0x8000000900097210 */ /* 0x000fe20007ffe0ff */
[----:B------:R-:W-:Y:S01]  /*02d0*/  @!P2 FFMA.FTZ R0, R5, R4, -0.33332768082618713379 ;  /* 0xbeaaa9ed0500a423 */ /* 0x000fe20000010004 */
[----:B------:R-:W-:Y:S02]  /*02e0*/  @P2 FSEL R7, R7, 1, !P1 ;  /* 0x3f80000007072808 */ /* 0x000fe40004800000 */
[----:B------:R-:W-:Y:S01]  /*02f0*/  ISETP.GT.AND P1, PT, R6, R9, PT ;  /* 0x000000090600720c */ /* 0x000fe20003f24270 */
[----:B------:R-:W-:Y:S01]  /*0300*/  @!P2 FFMA.FTZ R0, R5, R0, RZ ;  /* 0x000000000500a223 */ /* 0x000fe200000100ff */
[--C-:B------:R-:W-:Y:S02]  /*0310*/  @P2 LOP3.LUT R7, R7, 0x80000000, R14.reuse, 0xf8, !PT ;  /* 0x8000000007072812 */ /* 0x100fe400078ef80e */
[----:B------:R-:W-:Y:S01]  /*0320*/  FSEL R4, RZ, -3.38953138925153547590e+38, !P1 ;  /* 0xff7f0000ff047808 */ /* 0x000fe20004800000 */
[----:B------:R-:W-:Y:S01]  /*0330*/  @!P2 FFMA.FTZ R7, R14, R0, R14 ;  /* 0x000000000e07a223 */ /* 0x000fe2000001000e */
[----:B----4-:R-:W-:-:S02]  /*0340*/  FSETP.GT.AND P2, PT, |R3|, 8.50705917302346158658e+37, PT ;  /* 0x7e8000000300780b */ /* 0x010fc40003f44200 */
[----:B------:R-:W-:Y:S01]  /*0350*/  FSETP.GEU.AND P1, PT, |R3|, 1.175494350822287508e-38, PT ;  /* 0x008000000300780b */ /* 0x000fe20003f2e200 */
[----:B------:R-:W-:Y:S01]  /*0360*/  FFMA R4, R7, 50, R4 ;  /* 0x4248000007047823 */ /* 0x000fe20000000004 */
[----:B------:R-:W-:-:S03]  /*0370*/  SHF.R.S32.HI R9, RZ, 0x1f, R2 ;  /* 0x0000001fff097819 */ /* 0x000fc60000011402 */
[----:B---3--:R-:W-:-:S04]  /*0380*/  FADD R4, R4, -R11 ;  /* 0x8000000b04047221 */ /* 0x008fc80000000000 */
[----:B------:R-:W-:Y:S02]  /*0390*/  FMUL R0, R4, 1.4426950216293334961 ;  /* 0x3fb8aa3b04007820 */ /* 0x000fe40000400000 */
[----:B------:R-:W-:-:S03]  /*03a0*/  @P2 FMUL R3, R3, 0.25 ;  /* 0x3e80000003032820 */ /* 0x000fc60000400000 */
[----:B------:R-:W-:Y:S01]  /*03b0*/  FSETP.GEU.AND P3, PT, R0, -126, PT ;  /* 0xc2fc00000000780b */ /* 0x000fe20003f6e000 */
[----:B------:R-:W-:-:S06]  /*03c0*/  @!P1 FMUL R3, R3, 16777216 ;  /* 0x4b80000003039820 */ /* 0x000fcc0000400000 */
[----:B------:R-:W-:Y:S06]  /*03d0*/  MUFU.RCP R3, R3 ;  /* 0x0000000300037308 */ /* 0x000fec0000001000 */
[----:B------:R-:W-:-:S04]  /*03e0*/  @!P3 FMUL R0, R0, 0.5 ;  /* 0x3f0000000000b820 */ /* 0x000fc80000400000 */
[----:B------:R-:W0:Y:S02]  /*03f0*/  MUFU.EX2 R6, R0 ;  /* 0x0000000000067308 */ /* 0x000e240000000800 */
[----:B0-----:R-:W-:-:S04]  /*0400*/  @!P3 FMUL R6, R6, R6 ;  /* 0x000000060606b220 */ /* 0x001fc80000400000 */
[----:B------:R-:W-:Y:S01]  /*0410*/  @P2 FMUL R6, R6, 0.25 ;  /* 0x3e80000006062820 */ /* 0x000fe20000400000 */
[----:B------:R-:W-:-:S03]  /*0420*/  LEA R4, P2, R2, c[0x0][0x178], 0x2 ;  /* 0x00005e0002047a11 */ /* 0x000fc600078410ff */
[----:B------:R-:W-:Y:S01]  /*0430*/  @!P1 FMUL R6, R6, 16777216 ;  /* 0x4b80000006069820 */ /* 0x000fe20000400000 */
[----:B------:R-:W-:-:S03]  /*0440*/  LEA.HI.X R5, R2, c[0x0][0x17c], R9, 0x2, P2 ;  /* 0x00005f0002057a11 */ /* 0x000fc600010f1409 */
[----:B------:R-:W-:Y:S01]  /*0450*/  FMUL R11, R3, R6 ;  /* 0x00000006030b7220 */ /* 0x000fe20000400000 */
[----:B------:R-:W-:-:S04]  /*0460*/  LEA R6, P1, R2, c[0x0][0x180], 0x1 ;  /* 0x0000600002067a11 */ /* 0x000fc800078208ff */
[----:B------:R0:W-:Y:S01]  /*0470*/  @!P0 STG.E [R4.64], R11 ;  /* 0x0000000b04008986 */ /* 0x0001e2000c101904 */
[----:B------:R-:W-:Y:S08]  /*0480*/  @P0 EXIT ;  /* 0x000000000000094d */ /* 0x000ff00003800000 */
[----:B------:R-:W-:Y:S02]  /*0490*/  F2FP.BF16.F32.PACK_AB R0, RZ, R7 ;  /* 0x00000007ff00723e */ /* 0x000fe400000010ff */
[----:B------:R-:W-:-:S05]  /*04a0*/  LEA.HI.X R7, R2, c[0x0][0x184], R9, 0x1, P1 ;  /* 0x0000610002077a11 */ /* 0x000fca00008f0c09 */
[----:B------:R-:W-:Y:S01]  /*04b0*/  STG.E.U16 [R6.64], R0 ;  /* 0x0000000006007986 */ /* 0x000fe2000c101504 */
[----:B------:R-:W-:Y:S05]  /*04c0*/  EXIT ;  /* 0x000000000000794d */ /* 0x000fea0003800000 */
.L_x_0:
[----:B------:R-:W-:-:S00]  /*04d0*/  BRA `(.L_x_0) ;  /* 0xfffffff000007947 */ /* 0x000fc0000383ffff */
[----:B------:R-:W-:-:S00]  /*04e0*/  NOP ;  /* 0x0000000000007918 */ /* 0x000fc00000000000 */
        /* <DEDUP_REMOVED lines=9> */
.L_x_1:


//--------------------- .nv.global.init           --------------------------
	.section	.nv.global.init,"aw",@progbits
.nv.global.init:
	.type		_$_str,@object
	.size		_$_str,(.L_0 - _$_str)
_$_str:
        /*0000*/ 	.byte	0x5f, 0x5f, 0x43, 0x55, 0x44, 0x41, 0x5f, 0x46, 0x54, 0x5a, 0x00
.L_0:
